//
// Generated by NVIDIA NVVM Compiler
//
// Compiler Build ID: CL-36424714
// Cuda compilation tools, release 13.0, V13.0.88
// Based on NVVM 20.0.0
//

.version 9.0
.target sm_100
.address_size 64

	// .globl	_Z11test_kernelmPv
.extern .func  (.param .b32 func_retval0) vprintf
(
	.param .b64 vprintf_param_0,
	.param .b64 vprintf_param_1
)
;
.extern .func free
(
	.param .b64 free_param_0
)
;
.global .align 1 .b8 $str[9] = {71, 80, 85, 58, 32, 37, 102, 10};

.visible .entry _Z11test_kernelmPv(
	.param .u64 _Z11test_kernelmPv_param_0,
	.param .u64 .ptr .align 1 _Z11test_kernelmPv_param_1
)
{
	.local .align 8 .b8 	__local_depot0[8];
	.reg .b64 	%SP;
	.reg .b64 	%SPL;
	.reg .pred 	%p<11>;
	.reg .b32 	%r<8>;
	.reg .b64 	%rd<40>;
	.reg .b64 	%fd<83>;

	mov.u64 	%SPL, __local_depot0;
	cvta.local.u64 	%SP, %SPL;
	ld.param.u64 	%rd21, [_Z11test_kernelmPv_param_0];
	ld.param.u64 	%rd22, [_Z11test_kernelmPv_param_1];
	cvta.to.global.u64 	%rd1, %rd22;
	mov.u32 	%r1, %ntid.x;
	mov.u32 	%r2, %ctaid.x;
	mul.lo.s32 	%r3, %r1, %r2;
	mov.u32 	%r4, %tid.x;
	neg.s32 	%r5, %r4;
	setp.ne.s32 	%p1, %r3, %r5;
	@%p1 bra 	$L__BB0_15;
	setp.eq.s64 	%p2, %rd21, 0;
	mov.f64 	%fd82, 0d0000000000000000;
	@%p2 bra 	$L__BB0_14;
	and.b64  	%rd2, %rd21, 15;
	setp.lt.u64 	%p3, %rd21, 16;
	mov.f64 	%fd82, 0d0000000000000000;
	mov.b64 	%rd36, 0;
	@%p3 bra 	$L__BB0_5;
	and.b64  	%rd36, %rd21, -16;
	add.s64 	%rd33, %rd1, 64;
	mov.f64 	%fd82, 0d0000000000000000;
	mov.u64 	%rd34, %rd36;
$L__BB0_4:
	.pragma "nounroll";
	ld.global.f64 	%fd18, [%rd33+-64];
	add.f64 	%fd19, %fd82, %fd18;
	ld.global.f64 	%fd20, [%rd33+-56];
	add.f64 	%fd21, %fd19, %fd20;
	ld.global.f64 	%fd22, [%rd33+-48];
	add.f64 	%fd23, %fd21, %fd22;
	ld.global.f64 	%fd24, [%rd33+-40];
	add.f64 	%fd25, %fd23, %fd24;
	ld.global.f64 	%fd26, [%rd33+-32];
	add.f64 	%fd27, %fd25, %fd26;
	ld.global.f64 	%fd28, [%rd33+-24];
	add.f64 	%fd29, %fd27, %fd28;
	ld.global.f64 	%fd30, [%rd33+-16];
	add.f64 	%fd31, %fd29, %fd30;
	ld.global.f64 	%fd32, [%rd33+-8];
	add.f64 	%fd33, %fd31, %fd32;
	ld.global.f64 	%fd34, [%rd33];
	add.f64 	%fd35, %fd33, %fd34;
	ld.global.f64 	%fd36, [%rd33+8];
	add.f64 	%fd37, %fd35, %fd36;
	ld.global.f64 	%fd38, [%rd33+16];
	add.f64 	%fd39, %fd37, %fd38;
	ld.global.f64 	%fd40, [%rd33+24];
	add.f64 	%fd41, %fd39, %fd40;
	ld.global.f64 	%fd42, [%rd33+32];
	add.f64 	%fd43, %fd41, %fd42;
	ld.global.f64 	%fd44, [%rd33+40];
	add.f64 	%fd45, %fd43, %fd44;
	ld.global.f64 	%fd46, [%rd33+48];
	add.f64 	%fd47, %fd45, %fd46;
	ld.global.f64 	%fd48, [%rd33+56];
	add.f64 	%fd82, %fd47, %fd48;
	add.s64 	%rd34, %rd34, -16;
	add.s64 	%rd33, %rd33, 128;
	setp.ne.s64 	%p4, %rd34, 0;
	@%p4 bra 	$L__BB0_4;
$L__BB0_5:
	setp.eq.s64 	%p5, %rd2, 0;
	@%p5 bra 	$L__BB0_14;
	and.b64  	%rd10, %rd21, 7;
	setp.lt.u64 	%p6, %rd2, 8;
	@%p6 bra 	$L__BB0_8;
	shl.b64 	%rd24, %rd36, 3;
	add.s64 	%rd25, %rd1, %rd24;
	ld.global.f64 	%fd50, [%rd25];
	add.f64 	%fd51, %fd82, %fd50;
	ld.global.f64 	%fd52, [%rd25+8];
	add.f64 	%fd53, %fd51, %fd52;
	ld.global.f64 	%fd54, [%rd25+16];
	add.f64 	%fd55, %fd53, %fd54;
	ld.global.f64 	%fd56, [%rd25+24];
	add.f64 	%fd57, %fd55, %fd56;
	ld.global.f64 	%fd58, [%rd25+32];
	add.f64 	%fd59, %fd57, %fd58;
	ld.global.f64 	%fd60, [%rd25+40];
	add.f64 	%fd61, %fd59, %fd60;
	ld.global.f64 	%fd62, [%rd25+48];
	add.f64 	%fd63, %fd61, %fd62;
	ld.global.f64 	%fd64, [%rd25+56];
	add.f64 	%fd82, %fd63, %fd64;
	add.s64 	%rd36, %rd36, 8;
$L__BB0_8:
	setp.eq.s64 	%p7, %rd10, 0;
	@%p7 bra 	$L__BB0_14;
	and.b64  	%rd38, %rd21, 3;
	setp.lt.u64 	%p8, %rd10, 4;
	@%p8 bra 	$L__BB0_11;
	shl.b64 	%rd26, %rd36, 3;
	add.s64 	%rd27, %rd1, %rd26;
	ld.global.f64 	%fd66, [%rd27];
	add.f64 	%fd67, %fd82, %fd66;
	ld.global.f64 	%fd68, [%rd27+8];
	add.f64 	%fd69, %fd67, %fd68;
	ld.global.f64 	%fd70, [%rd27+16];
	add.f64 	%fd71, %fd69, %fd70;
	ld.global.f64 	%fd72, [%rd27+24];
	add.f64 	%fd82, %fd71, %fd72;
	add.s64 	%rd36, %rd36, 4;
$L__BB0_11:
	setp.eq.s64 	%p9, %rd38, 0;
	@%p9 bra 	$L__BB0_14;
	shl.b64 	%rd28, %rd36, 3;
	add.s64 	%rd39, %rd1, %rd28;
$L__BB0_13:
	.pragma "nounroll";
	ld.global.f64 	%fd73, [%rd39];
	add.f64 	%fd82, %fd82, %fd73;
	add.s64 	%rd39, %rd39, 8;
	add.s64 	%rd38, %rd38, -1;
	setp.ne.s64 	%p10, %rd38, 0;
	@%p10 bra 	$L__BB0_13;
$L__BB0_14:
	add.u64 	%rd29, %SP, 0;
	add.u64 	%rd30, %SPL, 0;
	st.local.f64 	[%rd30], %fd82;
	mov.u64 	%rd31, $str;
	cvta.global.u64 	%rd32, %rd31;
	{ // callseq 0, 0
	.param .b64 param0;
	st.param.b64 	[param0], %rd32;
	.param .b64 param1;
	st.param.b64 	[param1], %rd29;
	.param .b32 retval0;
	call.uni (retval0), 
	vprintf, 
	(
	param0, 
	param1
	);
	ld.param.b32 	%r6, [retval0];
	} // callseq 0
	{ // callseq 1, 0
	.param .b64 param0;
	st.param.b64 	[param0], %rd22;
	call.uni 
	free, 
	(
	param0
	);
	} // callseq 1
$L__BB0_15:
	ret;

}


// ===== COMPILED SASS (sm_100) =====

	.target	sm_100

	.elftype	@"ET_EXEC"


//--------------------- .note.nv.tkinfo           --------------------------
	.section	.note.nv.tkinfo,"",@"SHT_NOTE"
	.sectionflags	@"SHF_NOTE_NV_TKINFO"
	.tkinfo
        /*0018*/ 	.word	0x00000002
        /*0030*/ 	.string	""
        /*0030*/ 	.string	"ptxas"
        /*0030*/ 	.string	"Cuda compilation tools, release 13.0, V13.0.88"
        /*0030*/ 	.string	"Build cuda_13.0.r13.0/compiler.36424714_0"
        /*0030*/ 	.string	"-arch sm_100 -m 64 "



//--------------------- .note.nv.cuinfo           --------------------------
	.section	.note.nv.cuinfo,"",@"SHT_NOTE"
	.sectionflags	@"SHF_NOTE_NV_CUINFO"
        /*0018*/ 	.short	0x0002
        /*001a*/ 	.short	0x0064
        /*001c*/ 	.short	0x0082
	.zero		2


//--------------------- .nv.info                  --------------------------
	.section	.nv.info,"",@"SHT_CUDA_INFO"
	.align	4


	//----- nvinfo : EIATTR_REGCOUNT
	.align		4
        /*0000*/ 	.byte	0x04, 0x2f
        /*0002*/ 	.short	(.L_2 - .L_1)
	.align		4
.L_1:
        /*0004*/ 	.word	index@(_Z11test_kernelmPv)
        /*0008*/ 	.word	0x0000001e


	//----- nvinfo : EIATTR_FRAME_SIZE
	.align		4
.L_2:
        /*000c*/ 	.byte	0x04, 0x11
        /*000e*/ 	.short	(.L_4 - .L_3)
	.align		4
.L_3:
        /*0010*/ 	.word	index@(_Z11test_kernelmPv)
        /*0014*/ 	.word	0x00000008


	//----- nvinfo : EIATTR_MIN_STACK_SIZE
	.align		4
.L_4:
        /*0018*/ 	.byte	0x04, 0x12
        /*001a*/ 	.short	(.L_6 - .L_5)
	.align		4
.L_5:
        /*001c*/ 	.word	index@(_Z11test_kernelmPv)
        /*0020*/ 	.word	0x00000008
.L_6:


//--------------------- .nv.compat                --------------------------
	.section	.nv.compat,"",@"SHT_CUDA_COMPAT_INFO"
	.align	4
        /*0000*/ 	.byte	0x02, 0x09, 0x00, 0x00, 0x02, 0x02, 0x01, 0x00, 0x02, 0x05, 0x05, 0x00, 0x03, 0x07, 0x01, 0x01
        /*0010*/ 	.byte	0x02, 0x03, 0x00, 0x00, 0x02, 0x06, 0x01, 0x00, 0x04, 0x0b, 0x08, 0x00, 0x01, 0x00, 0x00, 0x00
        /*0020*/ 	.byte	0x00, 0x00, 0x00, 0x00


//--------------------- .nv.info._Z11test_kernelmPv --------------------------
	.section	.nv.info._Z11test_kernelmPv,"",@"SHT_CUDA_INFO"
	.sectionflags	@""
	.align	4


	//----- nvinfo : EIATTR_CUDA_API_VERSION
	.align		4
        /*0000*/ 	.byte	0x04, 0x37
        /*0002*/ 	.short	(.L_8 - .L_7)
.L_7:
        /*0004*/ 	.word	0x00000082


	//----- nvinfo : EIATTR_KPARAM_INFO
	.align		4
.L_8:
        /*0008*/ 	.byte	0x04, 0x17
        /*000a*/ 	.short	(.L_10 - .L_9)
.L_9:
        /*000c*/ 	.word	0x00000000
        /*0010*/ 	.short	0x0001
        /*0012*/ 	.short	0x0008
        /*0014*/ 	.byte	0x00, 0xf5, 0x21, 0x00


	//----- nvinfo : EIATTR_KPARAM_INFO
	.align		4
.L_10:
        /*0018*/ 	.byte	0x04, 0x17
        /*001a*/ 	.short	(.L_12 - .L_11)
.L_11:
        /*001c*/ 	.word	0x00000000
        /*0020*/ 	.short	0x0000
        /*0022*/ 	.short	0x0000
        /*0024*/ 	.byte	0x00, 0xf0, 0x21, 0x00


	//----- nvinfo : EIATTR_SPARSE_MMA_MASK
	.align		4
.L_12:
        /*0028*/ 	.byte	0x03, 0x50
        /*002a*/ 	.short	0x0000


	//----- nvinfo : EIATTR_MAXREG_COUNT
	.align		4
        /*002c*/ 	.byte	0x03, 0x1b
        /*002e*/ 	.short	0x00ff


	//----- nvinfo : EIATTR_EXTERNS
	.align		4
        /*0030*/ 	.byte	0x04, 0x0f
        /*0032*/ 	.short	(.L_14 - .L_13)


	//   ....[0]....
	.align		4
.L_13:
        /*0034*/ 	.word	index@(vprintf)


	//   ....[1]....
	.align		4
        /*0038*/ 	.word	index@(free)


	//----- nvinfo : EIATTR_MERCURY_ISA_VERSION
	.align		4
.L_14:
        /*003c*/ 	.byte	0x03, 0x5f
        /*003e*/ 	.short	0x0101


	//----- nvinfo : EIATTR_VRC_CTA_INIT_COUNT
	.align		4
        /*0040*/ 	.byte	0x02, 0x4a
	.zero		1
	.zero		1


	//----- nvinfo : EIATTR_SYSCALL_OFFSETS
	.align		4
        /*0044*/ 	.byte	0x04, 0x46
        /*0046*/ 	.short	(.L_16 - .L_15)


	//   ....[0]....
.L_15:
        /*0048*/ 	.word	0x00000930


	//   ....[1]....
        /*004c*/ 	.word	0x000009a0


	//----- nvinfo : EIATTR_EXIT_INSTR_OFFSETS
	.align		4
.L_16:
        /*0050*/ 	.byte	0x04, 0x1c
        /*0052*/ 	.short	(.L_18 - .L_17)


	//   ....[0]....
.L_17:
        /*0054*/ 	.word	0x000000c0


	//   ....[1]....
        /*0058*/ 	.word	0x000009b0


	//----- nvinfo : EIATTR_CRS_STACK_SIZE
	.align		4
.L_18:
        /*005c*/ 	.byte	0x04, 0x1e
        /*005e*/ 	.short	(.L_20 - .L_19)
.L_19:
        /*0060*/ 	.word	0x00000000


	//----- nvinfo : EIATTR_CBANK_PARAM_SIZE
	.align		4
.L_20:
        /*0064*/ 	.byte	0x03, 0x19
        /*0066*/ 	.short	0x0010


	//----- nvinfo : EIATTR_PARAM_CBANK
	.align		4
        /*0068*/ 	.byte	0x04, 0x0a
        /*006a*/ 	.short	(.L_22 - .L_21)
	.align		4
.L_21:
        /*006c*/ 	.word	index@(.nv.constant0._Z11test_kernelmPv)
        /*0070*/ 	.short	0x0380
        /*0072*/ 	.short	0x0010


	//----- nvinfo : EIATTR_SW_WAR
	.align		4
.L_22:
        /*0074*/ 	.byte	0x04, 0x36
        /*0076*/ 	.short	(.L_24 - .L_23)
.L_23:
        /*0078*/ 	.word	0x00000008
.L_24:


//--------------------- .nv.callgraph             --------------------------
	.section	.nv.callgraph,"",@"SHT_CUDA_CALLGRAPH"
	.align	4
	.sectionentsize	8
	.align		4
        /*0000*/ 	.word	0x00000000
	.align		4
        /*0004*/ 	.word	0xffffffff
	.align		4
        /*0008*/ 	.word	index@(_Z11test_kernelmPv)
	.align		4
        /*000c*/ 	.word	index@(free)
	.align		4
        /*0010*/ 	.word	index@(_Z11test_kernelmPv)
	.align		4
        /*0014*/ 	.word	index@(vprintf)
	.align		4
        /*0018*/ 	.word	0x00000000
	.align		4
        /*001c*/ 	.word	0xfffffffe
	.align		4
        /*0020*/ 	.word	0x00000000
	.align		4
        /*0024*/ 	.word	0xfffffffd
	.align		4
        /*0028*/ 	.word	0x00000000
	.align		4
        /*002c*/ 	.word	0xfffffffc


//--------------------- .nv.constant4             --------------------------
	.section	.nv.constant4,"a",@progbits
	.align	8
	.align		8
.nv.constant4:
        /*0000*/ 	.dword	vprintf
	.align		8
        /*0008*/ 	.dword	free
	.align		8
        /*0010*/ 	.dword	$str


//--------------------- .text._Z11test_kernelmPv  --------------------------
	.section	.text._Z11test_kernelmPv,"ax",@progbits
	.align	128
        .global         _Z11test_kernelmPv
        .type           _Z11test_kernelmPv,@function
        .size           _Z11test_kernelmPv,(.L_x_8 - _Z11test_kernelmPv)
        .other          _Z11test_kernelmPv,@"STO_CUDA_ENTRY STV_DEFAULT"
_Z11test_kernelmPv:
.text._Z11test_kernelmPv:
[----:B------:R-:W0:Y:S01]  /*0000*/  LDC R1, c[0x0][0x37c] ;  /* 0x0000df00ff017b82 */ /* 0x000e220000000800 */
[----:B------:R-:W1:Y:S07]  /*0010*/  S2R R0, SR_TID.X ;  /* 0x0000000000007919 */ /* 0x000e6e0000002100 */
[----:B------:R-:W2:Y:S01]  /*0020*/  S2UR UR5, SR_CTAID.X ;  /* 0x00000000000579c3 */ /* 0x000ea20000002500 */
[----:B------:R-:W3:Y:S01]  /*0030*/  LDCU UR7, c[0x0][0x2fc] ;  /* 0x00005f80ff0777ac */ /* 0x000ee20008000800 */
[----:B0-----:R-:W-:Y:S01]  /*0040*/  VIADD R1, R1, 0xfffffff8 ;  /* 0xfffffff801017836 */ /* 0x001fe20000000000 */
[----:B------:R-:W2:Y:S01]  /*0050*/  LDCU UR4, c[0x0][0x360] ;  /* 0x00006c00ff0477ac */ /* 0x000ea20008000800 */
[----:B------:R-:W0:Y:S01]  /*0060*/  LDCU UR6, c[0x0][0x2f8] ;  /* 0x00005f00ff0677ac */ /* 0x000e220008000800 */
[----:B--2---:R-:W-:-:S02]  /*0070*/  UIMAD UR4, UR4, UR5, URZ ;  /* 0x00000005040472a4 */ /* 0x004fc4000f8e02ff */
[----:B0-----:R-:W-:Y:S01]  /*0080*/  IADD3 R6, P1, PT, R1, UR6, RZ ;  /* 0x0000000601067c10 */ /* 0x001fe2000ff3e0ff */
[----:B-1----:R-:W-:-:S04]  /*0090*/  IMAD.MOV R0, RZ, RZ, -R0 ;  /* 0x000000ffff007224 */ /* 0x002fc800078e0a00 */
[----:B---3--:R-:W-:Y:S01]  /*00a0*/  IMAD.X R7, RZ, RZ, UR7, P1 ;  /* 0x00000007ff077e24 */ /* 0x008fe200088e06ff */
[----:B------:R-:W-:-:S13]  /*00b0*/  ISETP.NE.AND P0, PT, R0, UR4, PT ;  /* 0x0000000400007c0c */ /* 0x000fda000bf05270 */
[----:B------:R-:W-:Y:S05]  /*00c0*/  @P0 EXIT ;  /* 0x000000000000094d */ /* 0x000fea0003800000 */
[----:B------:R-:W0:Y:S01]  /*00d0*/  LDC.64 R2, c[0x0][0x380] ;  /* 0x0000e000ff027b82 */ /* 0x000e220000000a00 */
[----:B------:R-:W-:Y:S02]  /*00e0*/  CS2R R22, SRZ ;  /* 0x0000000000167805 */ /* 0x000fe4000001ff00 */
[----:B0-----:R-:W-:-:S04]  /*00f0*/  ISETP.NE.U32.AND P0, PT, R2, RZ, PT ;  /* 0x000000ff0200720c */ /* 0x001fc80003f05070 */
[----:B------:R-:W-:-:S13]  /*0100*/  ISETP.NE.AND.EX P0, PT, R3, RZ, PT, P0 ;  /* 0x000000ff0300720c */ /* 0x000fda0003f05300 */
[----:B------:R-:W-:Y:S05]  /*0110*/  @!P0 BRA `(.L_x_0) ;  /* 0x0000000400e88947 */ /* 0x000fea0003800000 */
[C---:B------:R-:W-:Y:S01]  /*0120*/  ISETP.GE.U32.AND P1, PT, R2.reuse, 0x10, PT ;  /* 0x000000100200780c */ /* 0x040fe20003f26070 */
[----:B------:R-:W0:Y:S01]  /*0130*/  LDCU.64 UR6, c[0x0][0x358] ;  /* 0x00006b00ff0677ac */ /* 0x000e220008000a00 */
[----:B------:R-:W-:Y:S01]  /*0140*/  LOP3.LUT R0, R2, 0xf, RZ, 0xc0, !PT ;  /* 0x0000000f02007812 */ /* 0x000fe200078ec0ff */
[----:B------:R-:W-:Y:S01]  /*0150*/  IMAD.MOV.U32 R24, RZ, RZ, RZ ;  /* 0x000000ffff187224 */ /* 0x000fe200078e00ff */
[----:B------:R-:W-:Y:S01]  /*0160*/  ISETP.GE.U32.AND.EX P1, PT, R3, RZ, PT, P1 ;  /* 0x000000ff0300720c */ /* 0x000fe20003f26110 */
[----:B------:R-:W-:Y:S01]  /*0170*/  IMAD.MOV.U32 R3, RZ, RZ, RZ ;  /* 0x000000ffff037224 */ /* 0x000fe200078e00ff */
[----:B------:R-:W-:Y:S02]  /*0180*/  ISETP.NE.U32.AND P0, PT, R0, RZ, PT ;  /* 0x000000ff0000720c */ /* 0x000fe40003f05070 */
[----:B------:R-:W-:Y:S02]  /*0190*/  CS2R R22, SRZ ;  /* 0x0000000000167805 */ /* 0x000fe4000001ff00 */
[----:B------:R-:W-:-:S07]  /*01a0*/  ISETP.NE.AND.EX P0, PT, RZ, RZ, PT, P0 ;  /* 0x000000ffff00720c */ /* 0x000fce0003f05300 */
[----:B------:R-:W-:Y:S06]  /*01b0*/  @!P1 BRA `(.L_x_1) ;  /* 0x0000000000c49947 */ /* 0x000fec0003800000 */
[----:B------:R-:W1:Y:S01]  /*01c0*/  LDCU.64 UR4, c[0x0][0x388] ;  /* 0x00007100ff0477ac */ /* 0x000e620008000a00 */
[----:B------:R-:W2:Y:S01]  /*01d0*/  LDC R24, c[0x0][0x384] ;  /* 0x0000e100ff187b82 */ /* 0x000ea20000000800 */
[----:B------:R-:W-:Y:S02]  /*01e0*/  LOP3.LUT R3, R2, 0xfffffff0, RZ, 0xc0, !PT ;  /* 0xfffffff002037812 */ /* 0x000fe400078ec0ff */
[----:B------:R-:W-:-:S03]  /*01f0*/  CS2R R22, SRZ ;  /* 0x0000000000167805 */ /* 0x000fc6000001ff00 */
[----:B------:R-:W-:Y:S01]  /*0200*/  IMAD.MOV.U32 R26, RZ, RZ, R3 ;  /* 0x000000ffff1a7224 */ /* 0x000fe200078e0003 */
[----:B-1----:R-:W-:-:S04]  /*0210*/  UIADD3 UR4, UP0, UPT, UR4, 0x40, URZ ;  /* 0x0000004004047890 */ /* 0x002fc8000ff1e0ff */
[----:B------:R-:W-:Y:S02]  /*0220*/  UIADD3.X UR5, UPT, UPT, URZ, UR5, URZ, UP0, !UPT ;  /* 0x00000005ff057290 */ /* 0x000fe400087fe4ff */
[----:B------:R-:W-:Y:S02]  /*0230*/  IMAD.U32 R4, RZ, RZ, UR4 ;  /* 0x00000004ff047e24 */ /* 0x000fe4000f8e00ff */
[----:B--2---:R-:W-:Y:S02]  /*0240*/  IMAD.MOV.U32 R25, RZ, RZ, R24 ;  /* 0x000000ffff197224 */ /* 0x004fe400078e0018 */
[----:B------:R-:W-:-:S07]  /*0250*/  IMAD.U32 R5, RZ, RZ, UR5 ;  /* 0x00000005ff057e24 */ /* 0x000fce000f8e00ff */
.L_x_2:
[----:B0-----:R-:W2:Y:S04]  /*0260*/  LDG.E.64 R20, desc[UR6][R4.64+-0x40] ;  /* 0xffffc00604147981 */ /* 0x001ea8000c1e1b00 */
[----:B------:R-:W3:Y:S04]  /*0270*/  LDG.E.64 R8, desc[UR6][R4.64+-0x38] ;  /* 0xffffc80604087981 */ /* 0x000ee8000c1e1b00 */
[----:B------:R-:W4:Y:S04]  /*0280*/  LDG.E.64 R10, desc[UR6][R4.64+-0x30] ;  /* 0xffffd006040a7981 */ /* 0x000f28000c1e1b00 */
[----:B------:R-:W5:Y:S04]  /*0290*/  LDG.E.64 R12, desc[UR6][R4.64+-0x28] ;  /* 0xffffd806040c7981 */ /* 0x000f68000c1e1b00 */
[----:B------:R-:W5:Y:S04]  /*02a0*/  LDG.E.64 R14, desc[UR6][R4.64+-0x20] ;  /* 0xffffe006040e7981 */ /* 0x000f68000c1e1b00 */
[----:B------:R-:W5:Y:S04]  /*02b0*/  LDG.E.64 R16, desc[UR6][R4.64+-0x18] ;  /* 0xffffe80604107981 */ /* 0x000f68000c1e1b00 */
[----:B------:R-:W5:Y:S01]  /*02c0*/  LDG.E.64 R18, desc[UR6][R4.64+-0x10] ;  /* 0xfffff00604127981 */ /* 0x000f62000c1e1b00 */
[----:B--2---:R-:W-:-:S03]  /*02d0*/  DADD R20, R20, R22 ;  /* 0x0000000014147229 */ /* 0x004fc60000000016 */
[----:B------:R-:W2:Y:S05]  /*02e0*/  LDG.E.64 R22, desc[UR6][R4.64+-0x8] ;  /* 0xfffff80604167981 */ /* 0x000eaa000c1e1b00 */
[----:B---3--:R-:W-:Y:S02]  /*02f0*/  DADD R8, R20, R8 ;  /* 0x0000000014087229 */ /* 0x008fe40000000008 */
[----:B------:R-:W3:Y:S06]  /*0300*/  LDG.E.64 R20, desc[UR6][R4.64] ;  /* 0x0000000604147981 */ /* 0x000eec000c1e1b00 */
[----:B----4-:R-:W-:-:S02]  /*0310*/  DADD R10, R8, R10 ;  /* 0x00000000080a7229 */ /* 0x010fc4000000000a */
[----:B------:R-:W4:Y:S06]  /*0320*/  LDG.E.64 R8, desc[UR6][R4.64+0x8] ;  /* 0x0000080604087981 */ /* 0x000f2c000c1e1b00 */
[----:B-----5:R-:W-:Y:S02]  /*0330*/  DADD R12, R10, R12 ;  /* 0x000000000a0c7229 */ /* 0x020fe4000000000c */
[----:B------:R-:W5:Y:S06]  /*0340*/  LDG.E.64 R10, desc[UR6][R4.64+0x10] ;  /* 0x00001006040a7981 */ /* 0x000f6c000c1e1b00 */
[----:B------:R-:W-:-:S02]  /*0350*/  DADD R14, R12, R14 ;  /* 0x000000000c0e7229 */ /* 0x000fc4000000000e */
[----:B------:R-:W5:Y:S06]  /*0360*/  LDG.E.64 R12, desc[UR6][R4.64+0x18] ;  /* 0x00001806040c7981 */ /* 0x000f6c000c1e1b00 */
[----:B------:R-:W-:Y:S02]  /*0370*/  DADD R16, R14, R16 ;  /* 0x000000000e107229 */ /* 0x000fe40000000010 */
[----:B------:R-:W5:Y:S06]  /*0380*/  LDG.E.64 R14, desc[UR6][R4.64+0x20] ;  /* 0x00002006040e7981 */ /* 0x000f6c000c1e1b00 */
[----:B------:R-:W-:-:S02]  /*0390*/  DADD R18, R16, R18 ;  /* 0x0000000010127229 */ /* 0x000fc40000000012 */
[----:B------:R-:W5:Y:S06]  /*03a0*/  LDG.E.64 R16, desc[UR6][R4.64+0x28] ;  /* 0x0000280604107981 */ /* 0x000f6c000c1e1b00 */
[----:B--2---:R-:W-:Y:S02]  /*03b0*/  DADD R22, R18, R22 ;  /* 0x0000000012167229 */ /* 0x004fe40000000016 */
[----:B------:R-:W2:Y:S06]  /*03c0*/  LDG.E.64 R18, desc[UR6][R4.64+0x30] ;  /* 0x0000300604127981 */ /* 0x000eac000c1e1b00 */
[----:B---3--:R-:W-:-:S02]  /*03d0*/  DADD R20, R22, R20 ;  /* 0x0000000016147229 */ /* 0x008fc40000000014 */
[----:B------:R0:W3:Y:S01]  /*03e0*/  LDG.E.64 R22, desc[UR6][R4.64+0x38] ;  /* 0x0000380604167981 */ /* 0x0000e2000c1e1b00 */
[----:B------:R-:W-:-:S04]  /*03f0*/  IADD3 R26, P1, PT, R26, -0x10, RZ ;  /* 0xfffffff01a1a7810 */ /* 0x000fc80007f3e0ff */
[----:B------:R-:W-:Y:S01]  /*0400*/  IADD3.X R25, PT, PT, R25, -0x1, RZ, P1, !PT ;  /* 0xffffffff19197810 */ /* 0x000fe20000ffe4ff */
[----:B----4-:R-:W-:Y:S01]  /*0410*/  DADD R8, R20, R8 ;  /* 0x0000000014087229 */ /* 0x010fe20000000008 */
[----:B------:R-:W-:Y:S02]  /*0420*/  ISETP.NE.U32.AND P1, PT, R26, RZ, PT ;  /* 0x000000ff1a00720c */ /* 0x000fe40003f25070 */
[----:B0-----:R-:W-:Y:S02]  /*0430*/  IADD3 R4, P2, PT, R4, 0x80, RZ ;  /* 0x0000008004047810 */ /* 0x001fe40007f5e0ff */
[----:B------:R-:W-:-:S03]  /*0440*/  ISETP.NE.AND.EX P1, PT, R25, RZ, PT, P1 ;  /* 0x000000ff1900720c */ /* 0x000fc60003f25310 */
[----:B-----5:R-:W-:Y:S01]  /*0450*/  DADD R8, R8, R10 ;  /* 0x0000000008087229 */ /* 0x020fe2000000000a */
[----:B------:R-:W-:-:S07]  /*0460*/  IMAD.X R5, RZ, RZ, R5, P2 ;  /* 0x000000ffff057224 */ /* 0x000fce00010e0605 */
[----:B------:R-:W-:-:S08]  /*0470*/  DADD R8, R8, R12 ;  /* 0x0000000008087229 */ /* 0x000fd0000000000c */
[----:B------:R-:W-:-:S08]  /*0480*/  DADD R8, R8, R14 ;  /* 0x0000000008087229 */ /* 0x000fd0000000000e */
[----:B------:R-:W-:-:S08]  /*0490*/  DADD R8, R8, R16 ;  /* 0x0000000008087229 */ /* 0x000fd00000000010 */
[----:B--2---:R-:W-:-:S08]  /*04a0*/  DADD R8, R8, R18 ;  /* 0x0000000008087229 */ /* 0x004fd00000000012 */
[----:B---3--:R-:W-:Y:S01]  /*04b0*/  DADD R22, R8, R22 ;  /* 0x0000000008167229 */ /* 0x008fe20000000016 */
[----:B------:R-:W-:Y:S10]  /*04c0*/  @P1 BRA `(.L_x_2) ;  /* 0xfffffffc00641947 */ /* 0x000ff4000383ffff */
.L_x_1:
[----:B------:R-:W-:Y:S05]  /*04d0*/  @!P0 BRA `(.L_x_0) ;  /* 0x0000000000f88947 */ /* 0x000fea0003800000 */
[----:B------:R-:W-:Y:S02]  /*04e0*/  ISETP.GE.U32.AND P1, PT, R0, 0x8, PT ;  /* 0x000000080000780c */ /* 0x000fe40003f26070 */
[----:B------:R-:W-:Y:S02]  /*04f0*/  LOP3.LUT R25, R2, 0x7, RZ, 0xc0, !PT ;  /* 0x0000000702197812 */ /* 0x000fe400078ec0ff */
[----:B------:R-:W-:Y:S02]  /*0500*/  ISETP.GE.U32.AND.EX P1, PT, RZ, RZ, PT, P1 ;  /* 0x000000ffff00720c */ /* 0x000fe40003f26110 */
[----:B------:R-:W-:-:S04]  /*0510*/  ISETP.NE.U32.AND P0, PT, R25, RZ, PT ;  /* 0x000000ff1900720c */ /* 0x000fc80003f05070 */
[----:B------:R-:W-:-:S07]  /*0520*/  ISETP.NE.AND.EX P0, PT, RZ, RZ, PT, P0 ;  /* 0x000000ffff00720c */ /* 0x000fce0003f05300 */
[----:B------:R-:W-:Y:S06]  /*0530*/  @!P1 BRA `(.L_x_3) ;  /* 0x0000000000549947 */ /* 0x000fec0003800000 */
[----:B------:R-:W1:Y:S02]  /*0540*/  LDC.64 R26, c[0x0][0x388] ;  /* 0x0000e200ff1a7b82 */ /* 0x000e640000000a00 */
[----:B-1----:R-:W-:-:S04]  /*0550*/  LEA R26, P1, R3, R26, 0x3 ;  /* 0x0000001a031a7211 */ /* 0x002fc800078218ff */
[----:B------:R-:W-:-:S05]  /*0560*/  LEA.HI.X R27, R3, R27, R24, 0x3, P1 ;  /* 0x0000001b031b7211 */ /* 0x000fca00008f1c18 */
[----:B0-----:R-:W2:Y:S04]  /*0570*/  LDG.E.64 R4, desc[UR6][R26.64] ;  /* 0x000000061a047981 */ /* 0x001ea8000c1e1b00 */
[----:B------:R-:W3:Y:S04]  /*0580*/  LDG.E.64 R8, desc[UR6][R26.64+0x8] ;  /* 0x000008061a087981 */ /* 0x000ee8000c1e1b00 */
[----:B------:R-:W4:Y:S04]  /*0590*/  LDG.E.64 R10, desc[UR6][R26.64+0x10] ;  /* 0x000010061a0a7981 */ /* 0x000f28000c1e1b00 */
[----:B------:R-:W5:Y:S04]  /*05a0*/  LDG.E.64 R12, desc[UR6][R26.64+0x18] ;  /* 0x000018061a0c7981 */ /* 0x000f68000c1e1b00 */
[----:B------:R-:W5:Y:S04]  /*05b0*/  LDG.E.64 R14, desc[UR6][R26.64+0x20] ;  /* 0x000020061a0e7981 */ /* 0x000f68000c1e1b00 */
[----:B------:R-:W5:Y:S04]  /*05c0*/  LDG.E.64 R16, desc[UR6][R26.64+0x28] ;  /* 0x000028061a107981 */ /* 0x000f68000c1e1b00 */
[----:B------:R-:W5:Y:S04]  /*05d0*/  LDG.E.64 R18, desc[UR6][R26.64+0x30] ;  /* 0x000030061a127981 */ /* 0x000f68000c1e1b00 */
[----:B------:R-:W5:Y:S01]  /*05e0*/  LDG.E.64 R20, desc[UR6][R26.64+0x38] ;  /* 0x000038061a147981 */ /* 0x000f62000c1e1b00 */
[----:B------:R-:W-:-:S05]  /*05f0*/  IADD3 R3, P1, PT, R3, 0x8, RZ ;  /* 0x0000000803037810 */ /* 0x000fca0007f3e0ff */
[----:B------:R-:W-:Y:S01]  /*0600*/  IMAD.X R24, RZ, RZ, R24, P1 ;  /* 0x000000ffff187224 */ /* 0x000fe200008e0618 */
[----:B--2---:R-:W-:-:S08]  /*0610*/  DADD R4, R22, R4 ;  /* 0x0000000016047229 */ /* 0x004fd00000000004 */
[----:B---3--:R-:W-:-:S08]  /*0620*/  DADD R4, R4, R8 ;  /* 0x0000000004047229 */ /* 0x008fd00000000008 */
[----:B----4-:R-:W-:-:S08]  /*0630*/  DADD R4, R4, R10 ;  /* 0x0000000004047229 */ /* 0x010fd0000000000a */
[----:B-----5:R-:W-:-:S08]  /*0640*/  DADD R4, R4, R12 ;  /* 0x0000000004047229 */ /* 0x020fd0000000000c */
[----:B------:R-:W-:-:S08]  /*0650*/  DADD R4, R4, R14 ;  /* 0x0000000004047229 */ /* 0x000fd0000000000e */
[----:B------:R-:W-:-:S08]  /*0660*/  DADD R4, R4, R16 ;  /* 0x0000000004047229 */ /* 0x000fd00000000010 */
[----:B------:R-:W-:-:S08]  /*0670*/  DADD R4, R4, R18 ;  /* 0x0000000004047229 */ /* 0x000fd00000000012 */
[----:B------:R-:W-:-:S11]  /*0680*/  DADD R22, R4, R20 ;  /* 0x0000000004167229 */ /* 0x000fd60000000014 */
.L_x_3:
[----:B------:R-:W-:Y:S05]  /*0690*/  @!P0 BRA `(.L_x_0) ;  /* 0x0000000000888947 */ /* 0x000fea0003800000 */
[----:B------:R-:W-:-:S04]  /*06a0*/  ISETP.GE.U32.AND P0, PT, R25, 0x4, PT ;  /* 0x000000041900780c */ /* 0x000fc80003f06070 */
[----:B------:R-:W-:-:S13]  /*06b0*/  ISETP.GE.U32.AND.EX P0, PT, RZ, RZ, PT, P0 ;  /* 0x000000ffff00720c */ /* 0x000fda0003f06100 */
[----:B------:R-:W1:Y:S02]  /*06c0*/  @P0 LDC.64 R8, c[0x0][0x388] ;  /* 0x0000e200ff080b82 */ /* 0x000e640000000a00 */
[----:B-1----:R-:W-:-:S04]  /*06d0*/  @P0 LEA R8, P1, R3, R8, 0x3 ;  /* 0x0000000803080211 */ /* 0x002fc800078218ff */
[----:B------:R-:W-:-:S05]  /*06e0*/  @P0 LEA.HI.X R9, R3, R9, R24, 0x3, P1 ;  /* 0x0000000903090211 */ /* 0x000fca00008f1c18 */
[----:B0-----:R-:W2:Y:S04]  /*06f0*/  @P0 LDG.E.64 R10, desc[UR6][R8.64] ;  /* 0x00000006080a0981 */ /* 0x001ea8000c1e1b00 */
[----:B------:R-:W3:Y:S04]  /*0700*/  @P0 LDG.E.64 R12, desc[UR6][R8.64+0x8] ;  /* 0x00000806080c0981 */ /* 0x000ee8000c1e1b00 */
[----:B------:R-:W4:Y:S04]  /*0710*/  @P0 LDG.E.64 R14, desc[UR6][R8.64+0x10] ;  /* 0x00001006080e0981 */ /* 0x000f28000c1e1b00 */
[----:B------:R-:W5:Y:S01]  /*0720*/  @P0 LDG.E.64 R4, desc[UR6][R8.64+0x18] ;  /* 0x0000180608040981 */ /* 0x000f62000c1e1b00 */
[----:B------:R-:W-:-:S05]  /*0730*/  @P0 IADD3 R3, P2, PT, R3, 0x4, RZ ;  /* 0x0000000403030810 */ /* 0x000fca0007f5e0ff */
[----:B------:R-:W-:Y:S01]  /*0740*/  @P0 IMAD.X R24, RZ, RZ, R24, P2 ;  /* 0x000000ffff180224 */ /* 0x000fe200010e0618 */
[----:B--2---:R-:W-:-:S08]  /*0750*/  @P0 DADD R10, R22, R10 ;  /* 0x00000000160a0229 */ /* 0x004fd0000000000a */
[----:B---3--:R-:W-:Y:S01]  /*0760*/  @P0 DADD R10, R10, R12 ;  /* 0x000000000a0a0229 */ /* 0x008fe2000000000c */
[----:B------:R-:W-:Y:S01]  /*0770*/  LOP3.LUT R12, R2, 0x3, RZ, 0xc0, !PT ;  /* 0x00000003020c7812 */ /* 0x000fe200078ec0ff */
[----:B------:R-:W-:-:S03]  /*0780*/  IMAD.MOV.U32 R13, RZ, RZ, RZ ;  /* 0x000000ffff0d7224 */ /* 0x000fc600078e00ff */
[----:B------:R-:W-:-:S03]  /*0790*/  ISETP.NE.U32.AND P1, PT, R12, RZ, PT ;  /* 0x000000ff0c00720c */ /* 0x000fc60003f25070 */
[----:B----4-:R-:W-:Y:S01]  /*07a0*/  @P0 DADD R10, R10, R14 ;  /* 0x000000000a0a0229 */ /* 0x010fe2000000000e */
[----:B------:R-:W-:-:S07]  /*07b0*/  ISETP.NE.AND.EX P1, PT, R13, RZ, PT, P1 ;  /* 0x000000ff0d00720c */ /* 0x000fce0003f25310 */
[----:B-----5:R-:W-:-:S06]  /*07c0*/  @P0 DADD R22, R10, R4 ;  /* 0x000000000a160229 */ /* 0x020fcc0000000004 */
[----:B------:R-:W-:Y:S05]  /*07d0*/  @!P1 BRA `(.L_x_0) ;  /* 0x0000000000389947 */ /* 0x000fea0003800000 */
[----:B------:R-:W0:Y:S02]  /*07e0*/  LDC.64 R4, c[0x0][0x388] ;  /* 0x0000e200ff047b82 */ /* 0x000e240000000a00 */
[----:B0-----:R-:W-:-:S04]  /*07f0*/  LEA R0, P0, R3, R4, 0x3 ;  /* 0x0000000403007211 */ /* 0x001fc800078018ff */
[----:B------:R-:W-:-:S09]  /*0800*/  LEA.HI.X R5, R3, R5, R24, 0x3, P0 ;  /* 0x0000000503057211 */ /* 0x000fd200000f1c18 */
.L_x_4:
[----:B------:R-:W-:Y:S02]  /*0810*/  IMAD.MOV.U32 R2, RZ, RZ, R0 ;  /* 0x000000ffff027224 */ /* 0x000fe400078e0000 */
[----:B------:R-:W-:-:S06]  /*0820*/  IMAD.MOV.U32 R3, RZ, RZ, R5 ;  /* 0x000000ffff037224 */ /* 0x000fcc00078e0005 */
[----:B------:R-:W2:Y:S01]  /*0830*/  LDG.E.64 R2, desc[UR6][R2.64] ;  /* 0x0000000602027981 */ /* 0x000ea2000c1e1b00 */
[----:B------:R-:W-:Y:S02]  /*0840*/  IADD3 R12, P0, PT, R12, -0x1, RZ ;  /* 0xffffffff0c0c7810 */ /* 0x000fe40007f1e0ff */
[----:B------:R-:W-:Y:S02]  /*0850*/  IADD3 R0, P1, PT, R0, 0x8, RZ ;  /* 0x0000000800007810 */ /* 0x000fe40007f3e0ff */
[----:B------:R-:W-:Y:S02]  /*0860*/  IADD3.X R13, PT, PT, R13, -0x1, RZ, P0, !PT ;  /* 0xffffffff0d0d7810 */ /* 0x000fe400007fe4ff */
[----:B------:R-:W-:Y:S01]  /*0870*/  ISETP.NE.U32.AND P0, PT, R12, RZ, PT ;  /* 0x000000ff0c00720c */ /* 0x000fe20003f05070 */
[----:B------:R-:W-:-:S03]  /*0880*/  IMAD.X R5, RZ, RZ, R5, P1 ;  /* 0x000000ffff057224 */ /* 0x000fc600008e0605 */
[----:B------:R-:W-:Y:S01]  /*0890*/  ISETP.NE.AND.EX P0, PT, R13, RZ, PT, P0 ;  /* 0x000000ff0d00720c */ /* 0x000fe20003f05300 */
[----:B--2---:R-:W-:-:S12]  /*08a0*/  DADD R22, R2, R22 ;  /* 0x0000000002167229 */ /* 0x004fd80000000016 */
[----:B------:R-:W-:Y:S05]  /*08b0*/  @P0 BRA `(.L_x_4) ;  /* 0xfffffffc00d40947 */ /* 0x000fea000383ffff */
.L_x_0:
[----:B------:R-:W-:Y:S01]  /*08c0*/  MOV R0, 0x0 ;  /* 0x0000000000007802 */ /* 0x000fe20000000f00 */
[----:B------:R1:W-:Y:S01]  /*08d0*/  STL.64 [R1], R22 ;  /* 0x0000001601007387 */ /* 0x0003e20000100a00 */
[----:B------:R-:W2:Y:S02]  /*08e0*/  LDCU.64 UR4, c[0x4][0x10] ;  /* 0x01000200ff0477ac */ /* 0x000ea40008000a00 */
[----:B------:R1:W3:Y:S01]  /*08f0*/  LDC.64 R2, c[0x4][R0] ;  /* 0x0100000000027b82 */ /* 0x0002e20000000a00 */
[----:B--2---:R-:W-:Y:S02]  /*0900*/  IMAD.U32 R4, RZ, RZ, UR4 ;  /* 0x00000004ff047e24 */ /* 0x004fe4000f8e00ff */
[----:B-1----:R-:W-:-:S07]  /*0910*/  IMAD.U32 R5, RZ, RZ, UR5 ;  /* 0x00000005ff057e24 */ /* 0x002fce000f8e00ff */
[----:B------:R-:W-:-:S07]  /*0920*/  LEPC R20, `(.L_x_5) ;  /* 0x000000001014794e */ /* 0x000fce0000000000 */
[----:B0--3--:R-:W-:Y:S05]  /*0930*/  CALL.ABS.NOINC R2 ;  /* 0x0000000002007343 */ /* 0x009fea0003c00000 */
.L_x_5:
[----:B------:R-:W-:Y:S01]  /*0940*/  MOV R0, 0x8 ;  /* 0x0000000800007802 */ /* 0x000fe20000000f00 */
[----:B------:R-:W0:Y:S03]  /*0950*/  LDCU.64 UR4, c[0x0][0x388] ;  /* 0x00007100ff0477ac */ /* 0x000e260008000a00 */
[----:B------:R1:W2:Y:S01]  /*0960*/  LDC.64 R2, c[0x4][R0] ;  /* 0x0100000000027b82 */ /* 0x0002a20000000a00 */
[----:B0-----:R-:W-:Y:S02]  /*0970*/  IMAD.U32 R4, RZ, RZ, UR4 ;  /* 0x00000004ff047e24 */ /* 0x001fe4000f8e00ff */
[----:B-1----:R-:W-:-:S07]  /*0980*/  IMAD.U32 R5, RZ, RZ, UR5 ;  /* 0x00000005ff057e24 */ /* 0x002fce000f8e00ff */
[----:B------:R-:W-:-:S07]  /*0990*/  LEPC R20, `(.L_x_6) ;  /* 0x000000001014794e */ /* 0x000fce0000000000 */
[----:B--2---:R-:W-:Y:S05]  /*09a0*/  CALL.ABS.NOINC R2 ;  /* 0x0000000002007343 */ /* 0x004fea0003c00000 */
.L_x_6:
[----:B------:R-:W-:Y:S05]  /*09b0*/  EXIT ;  /* 0x000000000000794d */ /* 0x000fea0003800000 */
.L_x_7:
[----:B------:R-:W-:-:S00]  /*09c0*/  BRA `(.L_x_7) ;  /* 0xfffffffc00fc7947 */ /* 0x000fc0000383ffff */
[----:B------:R-:W-:-:S00]  /*09d0*/  NOP ;  /* 0x0000000000007918 */ /* 0x000fc00000000000 */
        /* <DEDUP_REMOVED lines=10> */
.L_x_8:


//--------------------- .nv.global.init           --------------------------
	.section	.nv.global.init,"aw",@progbits
.nv.global.init:
	.type		$str,@object
	.size		$str,(.L_0 - $str)
$str:
        /*0000*/ 	.byte	0x47, 0x50, 0x55, 0x3a, 0x20, 0x25, 0x66, 0x0a, 0x00
.L_0:


//--------------------- .nv.shared.reserved.0     --------------------------
	.section	.nv.shared.reserved.0,"aw",@nobits
	.weak		__nv_reservedSMEM_offset_0_alias
	.size		__nv_reservedSMEM_offset_0_alias, 0, 64
	.other		__nv_reservedSMEM_offset_0_alias,@"STO_CUDA_RESERVED_SHARED STV_DEFAULT"
__nv_reservedSMEM_offset_0_alias:
	.zero		0
	.zero		64


//--------------------- .nv.constant0._Z11test_kernelmPv --------------------------
	.section	.nv.constant0._Z11test_kernelmPv,"a",@progbits
	.sectionflags	@""
	.align	4
.nv.constant0._Z11test_kernelmPv:
	.zero		912


//--------------------- SYMBOLS --------------------------

	.type		.nv.reservedSmem.offset0,@object
	.size		.nv.reservedSmem.offset0,0x4
	.type		vprintf,@function
	.type		free,@function
